//
// Generated by NVIDIA NVVM Compiler
//
// Compiler Build ID: CL-36424714
// Cuda compilation tools, release 13.0, V13.0.88
// Based on NVVM 20.0.0
//

.version 9.0
.target sm_100
.address_size 64

	// .globl	_Z14blockReduceSumPiS_i
// _ZZ14blockReduceSumPiS_iE6shared has been demoted

.visible .entry _Z14blockReduceSumPiS_i(
	.param .u64 .ptr .align 1 _Z14blockReduceSumPiS_i_param_0,
	.param .u64 .ptr .align 1 _Z14blockReduceSumPiS_i_param_1,
	.param .u32 _Z14blockReduceSumPiS_i_param_2
)
{
	.reg .pred 	%p<6>;
	.reg .b32 	%r<22>;
	.reg .b64 	%rd<9>;
	// demoted variable
	.shared .align 4 .b8 _ZZ14blockReduceSumPiS_iE6shared[4096];
	ld.param.u64 	%rd1, [_Z14blockReduceSumPiS_i_param_0];
	ld.param.u64 	%rd2, [_Z14blockReduceSumPiS_i_param_1];
	ld.param.u32 	%r11, [_Z14blockReduceSumPiS_i_param_2];
	mov.u32 	%r1, %tid.x;
	mov.u32 	%r2, %ctaid.x;
	mov.u32 	%r21, %ntid.x;
	mad.lo.s32 	%r4, %r2, %r21, %r1;
	setp.ge.s32 	%p1, %r4, %r11;
	mov.b32 	%r20, 0;
	@%p1 bra 	$L__BB0_2;
	cvta.to.global.u64 	%rd3, %rd1;
	mul.wide.s32 	%rd4, %r4, 4;
	add.s64 	%rd5, %rd3, %rd4;
	ld.global.u32 	%r20, [%rd5];
$L__BB0_2:
	shl.b32 	%r12, %r1, 2;
	mov.u32 	%r13, _ZZ14blockReduceSumPiS_iE6shared;
	add.s32 	%r7, %r13, %r12;
	st.shared.u32 	[%r7], %r20;
	bar.sync 	0;
	setp.lt.u32 	%p2, %r21, 2;
	@%p2 bra 	$L__BB0_6;
$L__BB0_3:
	shr.u32 	%r9, %r21, 1;
	setp.ge.u32 	%p3, %r1, %r9;
	@%p3 bra 	$L__BB0_5;
	shl.b32 	%r14, %r9, 2;
	add.s32 	%r15, %r7, %r14;
	ld.shared.u32 	%r16, [%r15];
	ld.shared.u32 	%r17, [%r7];
	add.s32 	%r18, %r17, %r16;
	st.shared.u32 	[%r7], %r18;
$L__BB0_5:
	bar.sync 	0;
	setp.gt.u32 	%p4, %r21, 3;
	mov.u32 	%r21, %r9;
	@%p4 bra 	$L__BB0_3;
$L__BB0_6:
	setp.ne.s32 	%p5, %r1, 0;
	@%p5 bra 	$L__BB0_8;
	ld.shared.u32 	%r19, [_ZZ14blockReduceSumPiS_iE6shared];
	cvta.to.global.u64 	%rd6, %rd2;
	mul.wide.u32 	%rd7, %r2, 4;
	add.s64 	%rd8, %rd6, %rd7;
	st.global.u32 	[%rd8], %r19;
$L__BB0_8:
	ret;

}


// ===== COMPILED SASS (sm_100) =====

	.target	sm_100

	.elftype	@"ET_EXEC"


//--------------------- .note.nv.tkinfo           --------------------------
	.section	.note.nv.tkinfo,"",@"SHT_NOTE"
	.sectionflags	@"SHF_NOTE_NV_TKINFO"
	.tkinfo
        /*0018*/ 	.word	0x00000002
        /*0030*/ 	.string	""
        /*0030*/ 	.string	"ptxas"
        /*0030*/ 	.string	"Cuda compilation tools, release 13.0, V13.0.88"
        /*0030*/ 	.string	"Build cuda_13.0.r13.0/compiler.36424714_0"
        /*0030*/ 	.string	"-arch sm_100 -m 64 "



//--------------------- .note.nv.cuinfo           --------------------------
	.section	.note.nv.cuinfo,"",@"SHT_NOTE"
	.sectionflags	@"SHF_NOTE_NV_CUINFO"
        /*0018*/ 	.short	0x0002
        /*001a*/ 	.short	0x0064
        /*001c*/ 	.short	0x0082
	.zero		2


//--------------------- .nv.info                  --------------------------
	.section	.nv.info,"",@"SHT_CUDA_INFO"
	.align	4


	//----- nvinfo : EIATTR_REGCOUNT
	.align		4
        /*0000*/ 	.byte	0x04, 0x2f
        /*0002*/ 	.short	(.L_1 - .L_0)
	.align		4
.L_0:
        /*0004*/ 	.word	index@(_Z14blockReduceSumPiS_i)
        /*0008*/ 	.word	0x0000000b


	//----- nvinfo : EIATTR_FRAME_SIZE
	.align		4
.L_1:
        /*000c*/ 	.byte	0x04, 0x11
        /*000e*/ 	.short	(.L_3 - .L_2)
	.align		4
.L_2:
        /*0010*/ 	.word	index@(_Z14blockReduceSumPiS_i)
        /*0014*/ 	.word	0x00000000


	//----- nvinfo : EIATTR_MIN_STACK_SIZE
	.align		4
.L_3:
        /*0018*/ 	.byte	0x04, 0x12
        /*001a*/ 	.short	(.L_5 - .L_4)
	.align		4
.L_4:
        /*001c*/ 	.word	index@(_Z14blockReduceSumPiS_i)
        /*0020*/ 	.word	0x00000000
.L_5:


//--------------------- .nv.compat                --------------------------
	.section	.nv.compat,"",@"SHT_CUDA_COMPAT_INFO"
	.align	4
        /*0000*/ 	.byte	0x02, 0x09, 0x00, 0x00, 0x02, 0x02, 0x01, 0x00, 0x02, 0x05, 0x05, 0x00, 0x03, 0x07, 0x01, 0x01
        /*0010*/ 	.byte	0x02, 0x03, 0x00, 0x00, 0x02, 0x06, 0x01, 0x00, 0x04, 0x0b, 0x08, 0x00, 0x09, 0x00, 0x00, 0x00
        /*0020*/ 	.byte	0x00, 0x00, 0x00, 0x00


//--------------------- .nv.info._Z14blockReduceSumPiS_i --------------------------
	.section	.nv.info._Z14blockReduceSumPiS_i,"",@"SHT_CUDA_INFO"
	.sectionflags	@""
	.align	4


	//----- nvinfo : EIATTR_CUDA_API_VERSION
	.align		4
        /*0000*/ 	.byte	0x04, 0x37
        /*0002*/ 	.short	(.L_7 - .L_6)
.L_6:
        /*0004*/ 	.word	0x00000082


	//----- nvinfo : EIATTR_KPARAM_INFO
	.align		4
.L_7:
        /*0008*/ 	.byte	0x04, 0x17
        /*000a*/ 	.short	(.L_9 - .L_8)
.L_8:
        /*000c*/ 	.word	0x00000000
        /*0010*/ 	.short	0x0002
        /*0012*/ 	.short	0x0010
        /*0014*/ 	.byte	0x00, 0xf0, 0x11, 0x00


	//----- nvinfo : EIATTR_KPARAM_INFO
	.align		4
.L_9:
        /*0018*/ 	.byte	0x04, 0x17
        /*001a*/ 	.short	(.L_11 - .L_10)
.L_10:
        /*001c*/ 	.word	0x00000000
        /*0020*/ 	.short	0x0001
        /*0022*/ 	.short	0x0008
        /*0024*/ 	.byte	0x00, 0xf5, 0x21, 0x00


	//----- nvinfo : EIATTR_KPARAM_INFO
	.align		4
.L_11:
        /*0028*/ 	.byte	0x04, 0x17
        /*002a*/ 	.short	(.L_13 - .L_12)
.L_12:
        /*002c*/ 	.word	0x00000000
        /*0030*/ 	.short	0x0000
        /*0032*/ 	.short	0x0000
        /*0034*/ 	.byte	0x00, 0xf5, 0x21, 0x00


	//----- nvinfo : EIATTR_SPARSE_MMA_MASK
	.align		4
.L_13:
        /*0038*/ 	.byte	0x03, 0x50
        /*003a*/ 	.short	0x0000


	//----- nvinfo : EIATTR_MAXREG_COUNT
	.align		4
        /*003c*/ 	.byte	0x03, 0x1b
        /*003e*/ 	.short	0x00ff


	//----- nvinfo : EIATTR_NUM_BARRIERS
	.align		4
        /*0040*/ 	.byte	0x02, 0x4c
        /*0042*/ 	.byte	0x01
	.zero		1


	//----- nvinfo : EIATTR_MERCURY_ISA_VERSION
	.align		4
        /*0044*/ 	.byte	0x03, 0x5f
        /*0046*/ 	.short	0x0101


	//----- nvinfo : EIATTR_VRC_CTA_INIT_COUNT
	.align		4
        /*0048*/ 	.byte	0x02, 0x4a
	.zero		1
	.zero		1


	//----- nvinfo : EIATTR_EXIT_INSTR_OFFSETS
	.align		4
        /*004c*/ 	.byte	0x04, 0x1c
        /*004e*/ 	.short	(.L_15 - .L_14)


	//   ....[0]....
.L_14:
        /*0050*/ 	.word	0x00000210


	//   ....[1]....
        /*0054*/ 	.word	0x00000290


	//----- nvinfo : EIATTR_CBANK_PARAM_SIZE
	.align		4
.L_15:
        /*0058*/ 	.byte	0x03, 0x19
        /*005a*/ 	.short	0x0014


	//----- nvinfo : EIATTR_PARAM_CBANK
	.align		4
        /*005c*/ 	.byte	0x04, 0x0a
        /*005e*/ 	.short	(.L_17 - .L_16)
	.align		4
.L_16:
        /*0060*/ 	.word	index@(.nv.constant0._Z14blockReduceSumPiS_i)
        /*0064*/ 	.short	0x0380
        /*0066*/ 	.short	0x0014


	//----- nvinfo : EIATTR_SW_WAR
	.align		4
.L_17:
        /*0068*/ 	.byte	0x04, 0x36
        /*006a*/ 	.short	(.L_19 - .L_18)
.L_18:
        /*006c*/ 	.word	0x00000008
.L_19:


//--------------------- .nv.callgraph             --------------------------
	.section	.nv.callgraph,"",@"SHT_CUDA_CALLGRAPH"
	.align	4
	.sectionentsize	8
	.align		4
        /*0000*/ 	.word	0x00000000
	.align		4
        /*0004*/ 	.word	0xffffffff
	.align		4
        /*0008*/ 	.word	0x00000000
	.align		4
        /*000c*/ 	.word	0xfffffffe
	.align		4
        /*0010*/ 	.word	0x00000000
	.align		4
        /*0014*/ 	.word	0xfffffffd
	.align		4
        /*0018*/ 	.word	0x00000000
	.align		4
        /*001c*/ 	.word	0xfffffffc


//--------------------- .text._Z14blockReduceSumPiS_i --------------------------
	.section	.text._Z14blockReduceSumPiS_i,"ax",@progbits
	.align	128
        .global         _Z14blockReduceSumPiS_i
        .type           _Z14blockReduceSumPiS_i,@function
        .size           _Z14blockReduceSumPiS_i,(.L_x_3 - _Z14blockReduceSumPiS_i)
        .other          _Z14blockReduceSumPiS_i,@"STO_CUDA_ENTRY STV_DEFAULT"
_Z14blockReduceSumPiS_i:
.text._Z14blockReduceSumPiS_i:
[----:B------:R-:W-:Y:S01]  /*0000*/  LDC R1, c[0x0][0x37c] ;  /* 0x0000df00ff017b82 */ /* 0x000fe20000000800 */
[----:B------:R-:W0:Y:S01]  /*0010*/  S2R R6, SR_TID.X ;  /* 0x0000000000067919 */ /* 0x000e220000002100 */
[----:B------:R-:W0:Y:S01]  /*0020*/  LDCU UR8, c[0x0][0x360] ;  /* 0x00006c00ff0877ac */ /* 0x000e220008000800 */
[----:B------:R-:W-:Y:S01]  /*0030*/  IMAD.MOV.U32 R4, RZ, RZ, RZ ;  /* 0x000000ffff047224 */ /* 0x000fe200078e00ff */
[----:B------:R-:W0:Y:S01]  /*0040*/  S2R R7, SR_CTAID.X ;  /* 0x0000000000077919 */ /* 0x000e220000002500 */
[----:B------:R-:W1:Y:S01]  /*0050*/  LDCU UR4, c[0x0][0x390] ;  /* 0x00007200ff0477ac */ /* 0x000e620008000800 */
[----:B------:R-:W2:Y:S01]  /*0060*/  LDCU.64 UR6, c[0x0][0x358] ;  /* 0x00006b00ff0677ac */ /* 0x000ea20008000a00 */
[----:B0-----:R-:W-:-:S05]  /*0070*/  IMAD R5, R7, UR8, R6 ;  /* 0x0000000807057c24 */ /* 0x001fca000f8e0206 */
[----:B-1----:R-:W-:-:S13]  /*0080*/  ISETP.GE.AND P0, PT, R5, UR4, PT ;  /* 0x0000000405007c0c */ /* 0x002fda000bf06270 */
[----:B------:R-:W0:Y:S02]  /*0090*/  @!P0 LDC.64 R2, c[0x0][0x380] ;  /* 0x0000e000ff028b82 */ /* 0x000e240000000a00 */
[----:B0-----:R-:W-:-:S05]  /*00a0*/  @!P0 IMAD.WIDE R2, R5, 0x4, R2 ;  /* 0x0000000405028825 */ /* 0x001fca00078e0202 */
[----:B--2---:R-:W2:Y:S01]  /*00b0*/  @!P0 LDG.E R4, desc[UR6][R2.64] ;  /* 0x0000000602048981 */ /* 0x004ea2000c1e1900 */
[----:B------:R-:W0:Y:S01]  /*00c0*/  S2UR UR5, SR_CgaCtaId ;  /* 0x00000000000579c3 */ /* 0x000e220000008800 */
[----:B------:R-:W-:Y:S01]  /*00d0*/  IMAD.U32 R0, RZ, RZ, UR8 ;  /* 0x00000008ff007e24 */ /* 0x000fe2000f8e00ff */
[----:B------:R-:W-:Y:S01]  /*00e0*/  UMOV UR4, 0x400 ;  /* 0x0000040000047882 */ /* 0x000fe20000000000 */
[----:B------:R-:W-:-:S03]  /*00f0*/  ISETP.NE.AND P0, PT, R6, RZ, PT ;  /* 0x000000ff0600720c */ /* 0x000fc60003f05270 */
[----:B------:R-:W-:Y:S01]  /*0100*/  ISETP.GE.U32.AND P1, PT, R0, 0x2, PT ;  /* 0x000000020000780c */ /* 0x000fe20003f26070 */
[----:B0-----:R-:W-:-:S06]  /*0110*/  ULEA UR4, UR5, UR4, 0x18 ;  /* 0x0000000405047291 */ /* 0x001fcc000f8ec0ff */
[----:B------:R-:W-:-:S05]  /*0120*/  LEA R5, R6, UR4, 0x2 ;  /* 0x0000000406057c11 */ /* 0x000fca000f8e10ff */
[----:B--2---:R0:W-:Y:S01]  /*0130*/  STS [R5], R4 ;  /* 0x0000000405007388 */ /* 0x0041e20000000800 */
[----:B------:R-:W-:Y:S06]  /*0140*/  BAR.SYNC.DEFER_BLOCKING 0x0 ;  /* 0x0000000000007b1d */ /* 0x000fec0000010000 */
[----:B------:R-:W-:Y:S05]  /*0150*/  @!P1 BRA `(.L_x_0) ;  /* 0x00000000002c9947 */ /* 0x000fea0003800000 */
.L_x_1:
[----:B------:R-:W-:-:S04]  /*0160*/  SHF.R.U32.HI R8, RZ, 0x1, R0 ;  /* 0x00000001ff087819 */ /* 0x000fc80000011600 */
[----:B------:R-:W-:-:S13]  /*0170*/  ISETP.GE.U32.AND P1, PT, R6, R8, PT ;  /* 0x000000080600720c */ /* 0x000fda0003f26070 */
[----:B------:R-:W-:Y:S01]  /*0180*/  @!P1 LEA R2, R8, R5, 0x2 ;  /* 0x0000000508029211 */ /* 0x000fe200078e10ff */
[----:B------:R-:W-:Y:S05]  /*0190*/  @!P1 LDS R3, [R5] ;  /* 0x0000000005039984 */ /* 0x000fea0000000800 */
[----:B------:R-:W0:Y:S02]  /*01a0*/  @!P1 LDS R2, [R2] ;  /* 0x0000000002029984 */ /* 0x000e240000000800 */
[----:B0-----:R-:W-:-:S05]  /*01b0*/  @!P1 IMAD.IADD R4, R2, 0x1, R3 ;  /* 0x0000000102049824 */ /* 0x001fca00078e0203 */
[----:B------:R1:W-:Y:S01]  /*01c0*/  @!P1 STS [R5], R4 ;  /* 0x0000000405009388 */ /* 0x0003e20000000800 */
[----:B------:R-:W-:Y:S01]  /*01d0*/  BAR.SYNC.DEFER_BLOCKING 0x0 ;  /* 0x0000000000007b1d */ /* 0x000fe20000010000 */
[----:B------:R-:W-:Y:S02]  /*01e0*/  ISETP.GT.U32.AND P1, PT, R0, 0x3, PT ;  /* 0x000000030000780c */ /* 0x000fe40003f24070 */
[----:B------:R-:W-:-:S11]  /*01f0*/  MOV R0, R8 ;  /* 0x0000000800007202 */ /* 0x000fd60000000f00 */
[----:B-1----:R-:W-:Y:S05]  /*0200*/  @P1 BRA `(.L_x_1) ;  /* 0xfffffffc00d41947 */ /* 0x002fea000383ffff */
.L_x_0:
[----:B------:R-:W-:Y:S05]  /*0210*/  @P0 EXIT ;  /* 0x000000000000094d */ /* 0x000fea0003800000 */
[----:B------:R-:W1:Y:S01]  /*0220*/  S2UR UR5, SR_CgaCtaId ;  /* 0x00000000000579c3 */ /* 0x000e620000008800 */
[----:B------:R-:W-:-:S07]  /*0230*/  UMOV UR4, 0x400 ;  /* 0x0000040000047882 */ /* 0x000fce0000000000 */
[----:B------:R-:W2:Y:S01]  /*0240*/  LDC.64 R2, c[0x0][0x388] ;  /* 0x0000e200ff027b82 */ /* 0x000ea20000000a00 */
[----:B-1----:R-:W-:Y:S01]  /*0250*/  ULEA UR4, UR5, UR4, 0x18 ;  /* 0x0000000405047291 */ /* 0x002fe2000f8ec0ff */
[----:B--2---:R-:W-:-:S08]  /*0260*/  IMAD.WIDE.U32 R2, R7, 0x4, R2 ;  /* 0x0000000407027825 */ /* 0x004fd000078e0002 */
[----:B0-----:R-:W0:Y:S04]  /*0270*/  LDS R5, [UR4] ;  /* 0x00000004ff057984 */ /* 0x001e280008000800 */
[----:B0-----:R-:W-:Y:S01]  /*0280*/  STG.E desc[UR6][R2.64], R5 ;  /* 0x0000000502007986 */ /* 0x001fe2000c101906 */
[----:B------:R-:W-:Y:S05]  /*0290*/  EXIT ;  /* 0x000000000000794d */ /* 0x000fea0003800000 */
.L_x_2:
[----:B------:R-:W-:-:S00]  /*02a0*/  BRA `(.L_x_2) ;  /* 0xfffffffc00fc7947 */ /* 0x000fc0000383ffff */
[----:B------:R-:W-:-:S00]  /*02b0*/  NOP ;  /* 0x0000000000007918 */ /* 0x000fc00000000000 */
        /* <DEDUP_REMOVED lines=12> */
.L_x_3:


//--------------------- .nv.shared._Z14blockReduceSumPiS_i --------------------------
	.section	.nv.shared._Z14blockReduceSumPiS_i,"aw",@nobits
	.sectionflags	@""
	.align	4
.nv.shared._Z14blockReduceSumPiS_i:
	.zero		5120


//--------------------- .nv.shared.reserved.0     --------------------------
	.section	.nv.shared.reserved.0,"aw",@nobits
	.weak		__nv_reservedSMEM_offset_0_alias
	.size		__nv_reservedSMEM_offset_0_alias, 0, 64
	.other		__nv_reservedSMEM_offset_0_alias,@"STO_CUDA_RESERVED_SHARED STV_DEFAULT"
__nv_reservedSMEM_offset_0_alias:
	.zero		0
	.zero		64


//--------------------- .nv.constant0._Z14blockReduceSumPiS_i --------------------------
	.section	.nv.constant0._Z14blockReduceSumPiS_i,"a",@progbits
	.sectionflags	@""
	.align	4
.nv.constant0._Z14blockReduceSumPiS_i:
	.zero		916


//--------------------- SYMBOLS --------------------------

	.type		.nv.reservedSmem.offset0,@object
	.size		.nv.reservedSmem.offset0,0x4
	.type		.nv.reservedSmem.cap,@object
	.size		.nv.reservedSmem.cap,0x4
